//
// Generated by NVIDIA NVVM Compiler
//
// Compiler Build ID: CL-36424714
// Cuda compilation tools, release 13.0, V13.0.88
// Based on NVVM 20.0.0
//

.version 9.0
.target sm_100
.address_size 64

	// .globl	_Z11emptyKernelPhS_S_f
.const .align 4 .f32 uint8Max;
.const .align 4 .f32 uint8MaxRec1;
.const .align 4 .f32 uint8MaxRec2;

.visible .entry _Z11emptyKernelPhS_S_f(
	.param .u64 .ptr .align 1 _Z11emptyKernelPhS_S_f_param_0,
	.param .u64 .ptr .align 1 _Z11emptyKernelPhS_S_f_param_1,
	.param .u64 .ptr .align 1 _Z11emptyKernelPhS_S_f_param_2,
	.param .f32 _Z11emptyKernelPhS_S_f_param_3
)
{


	ret;

}
	// .globl	_Z10overKernelPhS_S_f
.visible .entry _Z10overKernelPhS_S_f(
	.param .u64 .ptr .align 1 _Z10overKernelPhS_S_f_param_0,
	.param .u64 .ptr .align 1 _Z10overKernelPhS_S_f_param_1,
	.param .u64 .ptr .align 1 _Z10overKernelPhS_S_f_param_2,
	.param .f32 _Z10overKernelPhS_S_f_param_3
)
{
	.reg .b16 	%rs<10>;
	.reg .b32 	%r<10>;
	.reg .b32 	%f<26>;
	.reg .b64 	%rd<12>;

	ld.param.u64 	%rd1, [_Z10overKernelPhS_S_f_param_0];
	ld.param.u64 	%rd2, [_Z10overKernelPhS_S_f_param_1];
	ld.param.u64 	%rd3, [_Z10overKernelPhS_S_f_param_2];
	ld.param.f32 	%f1, [_Z10overKernelPhS_S_f_param_3];
	cvta.to.global.u64 	%rd4, %rd3;
	cvta.to.global.u64 	%rd5, %rd2;
	cvta.to.global.u64 	%rd6, %rd1;
	mov.u32 	%r1, %ctaid.x;
	mov.u32 	%r2, %ntid.x;
	mov.u32 	%r3, %tid.x;
	mad.lo.s32 	%r4, %r1, %r2, %r3;
	shl.b32 	%r5, %r4, 2;
	cvt.s64.s32 	%rd7, %r5;
	add.s64 	%rd8, %rd6, %rd7;
	ld.global.u8 	%rs1, [%rd8];
	cvt.rn.f32.u16 	%f2, %rs1;
	ld.global.u8 	%rs2, [%rd8+1];
	cvt.rn.f32.u16 	%f3, %rs2;
	ld.global.u8 	%rs3, [%rd8+2];
	cvt.rn.f32.u16 	%f4, %rs3;
	ld.global.u8 	%rs4, [%rd8+3];
	cvt.rn.f32.u16 	%f5, %rs4;
	add.s64 	%rd9, %rd5, %rd7;
	ld.global.u8 	%rs5, [%rd9];
	cvt.rn.f32.u16 	%f6, %rs5;
	ld.global.u8 	%rs6, [%rd9+1];
	cvt.rn.f32.u16 	%f7, %rs6;
	ld.global.u8 	%rs7, [%rd9+2];
	cvt.rn.f32.u16 	%f8, %rs7;
	ld.global.u8 	%rs8, [%rd9+3];
	cvt.rn.f32.u16 	%f9, %rs8;
	cvt.s64.s32 	%rd10, %r4;
	add.s64 	%rd11, %rd4, %rd10;
	ld.global.u8 	%rs9, [%rd11];
	cvt.rn.f32.u16 	%f10, %rs9;
	mul.f32 	%f11, %f1, %f10;
	ld.const.f32 	%f12, [uint8MaxRec1];
	mul.f32 	%f13, %f12, %f11;
	mul.f32 	%f14, %f13, %f5;
	ld.const.f32 	%f15, [uint8Max];
	sub.f32 	%f16, %f15, %f9;
	mul.f32 	%f17, %f16, %f14;
	fma.rn.f32 	%f18, %f12, %f17, %f9;
	div.rn.f32 	%f19, %f14, %f18;
	sub.f32 	%f20, %f2, %f6;
	fma.rn.f32 	%f21, %f20, %f19, %f6;
	sub.f32 	%f22, %f3, %f7;
	fma.rn.f32 	%f23, %f22, %f19, %f7;
	sub.f32 	%f24, %f4, %f8;
	fma.rn.f32 	%f25, %f24, %f19, %f8;
	cvt.rzi.u32.f32 	%r6, %f21;
	st.global.u8 	[%rd9], %r6;
	cvt.rzi.u32.f32 	%r7, %f23;
	st.global.u8 	[%rd9+1], %r7;
	cvt.rzi.u32.f32 	%r8, %f25;
	st.global.u8 	[%rd9+2], %r8;
	cvt.rzi.u32.f32 	%r9, %f18;
	st.global.u8 	[%rd9+3], %r9;
	ret;

}


// ===== COMPILED SASS (sm_100) =====

	.target	sm_100

	.elftype	@"ET_EXEC"


//--------------------- .note.nv.tkinfo           --------------------------
	.section	.note.nv.tkinfo,"",@"SHT_NOTE"
	.sectionflags	@"SHF_NOTE_NV_TKINFO"
	.tkinfo
        /*0018*/ 	.word	0x00000002
        /*0030*/ 	.string	""
        /*0030*/ 	.string	"ptxas"
        /*0030*/ 	.string	"Cuda compilation tools, release 13.0, V13.0.88"
        /*0030*/ 	.string	"Build cuda_13.0.r13.0/compiler.36424714_0"
        /*0030*/ 	.string	"-arch sm_100 -m 64 "



//--------------------- .note.nv.cuinfo           --------------------------
	.section	.note.nv.cuinfo,"",@"SHT_NOTE"
	.sectionflags	@"SHF_NOTE_NV_CUINFO"
        /*0018*/ 	.short	0x0002
        /*001a*/ 	.short	0x0064
        /*001c*/ 	.short	0x0082
	.zero		2


//--------------------- .nv.info                  --------------------------
	.section	.nv.info,"",@"SHT_CUDA_INFO"
	.align	4


	//----- nvinfo : EIATTR_REGCOUNT
	.align		4
        /*0000*/ 	.byte	0x04, 0x2f
        /*0002*/ 	.short	(.L_4 - .L_3)
	.align		4
.L_3:
        /*0004*/ 	.word	index@(_Z11emptyKernelPhS_S_f)
        /*0008*/ 	.word	0x00000004


	//----- nvinfo : EIATTR_FRAME_SIZE
	.align		4
.L_4:
        /*000c*/ 	.byte	0x04, 0x11
        /*000e*/ 	.short	(.L_6 - .L_5)
	.align		4
.L_5:
        /*0010*/ 	.word	index@(_Z11emptyKernelPhS_S_f)
        /*0014*/ 	.word	0x00000000


	//----- nvinfo : EIATTR_REGCOUNT
	.align		4
.L_6:
        /*0018*/ 	.byte	0x04, 0x2f
        /*001a*/ 	.short	(.L_8 - .L_7)
	.align		4
.L_7:
        /*001c*/ 	.word	index@(_Z10overKernelPhS_S_f)
        /*0020*/ 	.word	0x00000018


	//----- nvinfo : EIATTR_FRAME_SIZE
	.align		4
.L_8:
        /*0024*/ 	.byte	0x04, 0x11
        /*0026*/ 	.short	(.L_10 - .L_9)
	.align		4
.L_9:
        /*0028*/ 	.word	index@($__internal_0_$__cuda_sm3x_div_rn_noftz_f32_slowpath)
        /*002c*/ 	.word	0x00000000


	//----- nvinfo : EIATTR_FRAME_SIZE
	.align		4
.L_10:
        /*0030*/ 	.byte	0x04, 0x11
        /*0032*/ 	.short	(.L_12 - .L_11)
	.align		4
.L_11:
        /*0034*/ 	.word	index@(_Z10overKernelPhS_S_f)
        /*0038*/ 	.word	0x00000000


	//----- nvinfo : EIATTR_MIN_STACK_SIZE
	.align		4
.L_12:
        /*003c*/ 	.byte	0x04, 0x12
        /*003e*/ 	.short	(.L_14 - .L_13)
	.align		4
.L_13:
        /*0040*/ 	.word	index@(_Z10overKernelPhS_S_f)
        /*0044*/ 	.word	0x00000000


	//----- nvinfo : EIATTR_MIN_STACK_SIZE
	.align		4
.L_14:
        /*0048*/ 	.byte	0x04, 0x12
        /*004a*/ 	.short	(.L_16 - .L_15)
	.align		4
.L_15:
        /*004c*/ 	.word	index@(_Z11emptyKernelPhS_S_f)
        /*0050*/ 	.word	0x00000000
.L_16:


//--------------------- .nv.compat                --------------------------
	.section	.nv.compat,"",@"SHT_CUDA_COMPAT_INFO"
	.align	4
        /*0000*/ 	.byte	0x02, 0x09, 0x00, 0x00, 0x02, 0x02, 0x01, 0x00, 0x02, 0x05, 0x05, 0x00, 0x03, 0x07, 0x01, 0x01
        /*0010*/ 	.byte	0x02, 0x03, 0x00, 0x00, 0x02, 0x06, 0x01, 0x00, 0x04, 0x0b, 0x08, 0x00, 0x01, 0x00, 0x00, 0x00
        /*0020*/ 	.byte	0x00, 0x00, 0x00, 0x00


//--------------------- .nv.info._Z10overKernelPhS_S_f --------------------------
	.section	.nv.info._Z10overKernelPhS_S_f,"",@"SHT_CUDA_INFO"
	.sectionflags	@""
	.align	4


	//----- nvinfo : EIATTR_CUDA_API_VERSION
	.align		4
        /*0000*/ 	.byte	0x04, 0x37
        /*0002*/ 	.short	(.L_18 - .L_17)
.L_17:
        /*0004*/ 	.word	0x00000082


	//----- nvinfo : EIATTR_KPARAM_INFO
	.align		4
.L_18:
        /*0008*/ 	.byte	0x04, 0x17
        /*000a*/ 	.short	(.L_20 - .L_19)
.L_19:
        /*000c*/ 	.word	0x00000000
        /*0010*/ 	.short	0x0003
        /*0012*/ 	.short	0x0018
        /*0014*/ 	.byte	0x00, 0xf0, 0x11, 0x00


	//----- nvinfo : EIATTR_KPARAM_INFO
	.align		4
.L_20:
        /*0018*/ 	.byte	0x04, 0x17
        /*001a*/ 	.short	(.L_22 - .L_21)
.L_21:
        /*001c*/ 	.word	0x00000000
        /*0020*/ 	.short	0x0002
        /*0022*/ 	.short	0x0010
        /*0024*/ 	.byte	0x00, 0xf5, 0x21, 0x00


	//----- nvinfo : EIATTR_KPARAM_INFO
	.align		4
.L_22:
        /*0028*/ 	.byte	0x04, 0x17
        /*002a*/ 	.short	(.L_24 - .L_23)
.L_23:
        /*002c*/ 	.word	0x00000000
        /*0030*/ 	.short	0x0001
        /*0032*/ 	.short	0x0008
        /*0034*/ 	.byte	0x00, 0xf5, 0x21, 0x00


	//----- nvinfo : EIATTR_KPARAM_INFO
	.align		4
.L_24:
        /*0038*/ 	.byte	0x04, 0x17
        /*003a*/ 	.short	(.L_26 - .L_25)
.L_25:
        /*003c*/ 	.word	0x00000000
        /*0040*/ 	.short	0x0000
        /*0042*/ 	.short	0x0000
        /*0044*/ 	.byte	0x00, 0xf5, 0x21, 0x00


	//----- nvinfo : EIATTR_SPARSE_MMA_MASK
	.align		4
.L_26:
        /*0048*/ 	.byte	0x03, 0x50
        /*004a*/ 	.short	0x0000


	//----- nvinfo : EIATTR_MAXREG_COUNT
	.align		4
        /*004c*/ 	.byte	0x03, 0x1b
        /*004e*/ 	.short	0x00ff


	//----- nvinfo : EIATTR_MERCURY_ISA_VERSION
	.align		4
        /*0050*/ 	.byte	0x03, 0x5f
        /*0052*/ 	.short	0x0101


	//----- nvinfo : EIATTR_VRC_CTA_INIT_COUNT
	.align		4
        /*0054*/ 	.byte	0x02, 0x4a
	.zero		1
	.zero		1


	//----- nvinfo : EIATTR_EXIT_INSTR_OFFSETS
	.align		4
        /*0058*/ 	.byte	0x04, 0x1c
        /*005a*/ 	.short	(.L_28 - .L_27)


	//   ....[0]....
.L_27:
        /*005c*/ 	.word	0x00000450


	//----- nvinfo : EIATTR_CRS_STACK_SIZE
	.align		4
.L_28:
        /*0060*/ 	.byte	0x04, 0x1e
        /*0062*/ 	.short	(.L_30 - .L_29)
.L_29:
        /*0064*/ 	.word	0x00000000


	//----- nvinfo : EIATTR_CBANK_PARAM_SIZE
	.align		4
.L_30:
        /*0068*/ 	.byte	0x03, 0x19
        /*006a*/ 	.short	0x001c


	//----- nvinfo : EIATTR_PARAM_CBANK
	.align		4
        /*006c*/ 	.byte	0x04, 0x0a
        /*006e*/ 	.short	(.L_32 - .L_31)
	.align		4
.L_31:
        /*0070*/ 	.word	index@(.nv.constant0._Z10overKernelPhS_S_f)
        /*0074*/ 	.short	0x0380
        /*0076*/ 	.short	0x001c


	//----- nvinfo : EIATTR_SW_WAR
	.align		4
.L_32:
        /*0078*/ 	.byte	0x04, 0x36
        /*007a*/ 	.short	(.L_34 - .L_33)
.L_33:
        /*007c*/ 	.word	0x00000008
.L_34:


//--------------------- .nv.info._Z11emptyKernelPhS_S_f --------------------------
	.section	.nv.info._Z11emptyKernelPhS_S_f,"",@"SHT_CUDA_INFO"
	.sectionflags	@""
	.align	4


	//----- nvinfo : EIATTR_CUDA_API_VERSION
	.align		4
        /*0000*/ 	.byte	0x04, 0x37
        /*0002*/ 	.short	(.L_36 - .L_35)
.L_35:
        /*0004*/ 	.word	0x00000082


	//----- nvinfo : EIATTR_KPARAM_INFO
	.align		4
.L_36:
        /*0008*/ 	.byte	0x04, 0x17
        /*000a*/ 	.short	(.L_38 - .L_37)
.L_37:
        /*000c*/ 	.word	0x00000000
        /*0010*/ 	.short	0x0003
        /*0012*/ 	.short	0x0018
        /*0014*/ 	.byte	0x00, 0xf0, 0x11, 0x00


	//----- nvinfo : EIATTR_KPARAM_INFO
	.align		4
.L_38:
        /*0018*/ 	.byte	0x04, 0x17
        /*001a*/ 	.short	(.L_40 - .L_39)
.L_39:
        /*001c*/ 	.word	0x00000000
        /*0020*/ 	.short	0x0002
        /*0022*/ 	.short	0x0010
        /*0024*/ 	.byte	0x00, 0xf5, 0x21, 0x00


	//----- nvinfo : EIATTR_KPARAM_INFO
	.align		4
.L_40:
        /*0028*/ 	.byte	0x04, 0x17
        /*002a*/ 	.short	(.L_42 - .L_41)
.L_41:
        /*002c*/ 	.word	0x00000000
        /*0030*/ 	.short	0x0001
        /*0032*/ 	.short	0x0008
        /*0034*/ 	.byte	0x00, 0xf5, 0x21, 0x00


	//----- nvinfo : EIATTR_KPARAM_INFO
	.align		4
.L_42:
        /*0038*/ 	.byte	0x04, 0x17
        /*003a*/ 	.short	(.L_44 - .L_43)
.L_43:
        /*003c*/ 	.word	0x00000000
        /*0040*/ 	.short	0x0000
        /*0042*/ 	.short	0x0000
        /*0044*/ 	.byte	0x00, 0xf5, 0x21, 0x00


	//----- nvinfo : EIATTR_SPARSE_MMA_MASK
	.align		4
.L_44:
        /*0048*/ 	.byte	0x03, 0x50
        /*004a*/ 	.short	0x0000


	//----- nvinfo : EIATTR_MAXREG_COUNT
	.align		4
        /*004c*/ 	.byte	0x03, 0x1b
        /*004e*/ 	.short	0x00ff


	//----- nvinfo : EIATTR_MERCURY_ISA_VERSION
	.align		4
        /*0050*/ 	.byte	0x03, 0x5f
        /*0052*/ 	.short	0x0101


	//----- nvinfo : EIATTR_VRC_CTA_INIT_COUNT
	.align		4
        /*0054*/ 	.byte	0x02, 0x4a
	.zero		1
	.zero		1


	//----- nvinfo : EIATTR_EXIT_INSTR_OFFSETS
	.align		4
        /*0058*/ 	.byte	0x04, 0x1c
        /*005a*/ 	.short	(.L_46 - .L_45)


	//   ....[0]....
.L_45:
        /*005c*/ 	.word	0x00000010


	//----- nvinfo : EIATTR_CBANK_PARAM_SIZE
	.align		4
.L_46:
        /*0060*/ 	.byte	0x03, 0x19
        /*0062*/ 	.short	0x001c


	//----- nvinfo : EIATTR_PARAM_CBANK
	.align		4
        /*0064*/ 	.byte	0x04, 0x0a
        /*0066*/ 	.short	(.L_48 - .L_47)
	.align		4
.L_47:
        /*0068*/ 	.word	index@(.nv.constant0._Z11emptyKernelPhS_S_f)
        /*006c*/ 	.short	0x0380
        /*006e*/ 	.short	0x001c


	//----- nvinfo : EIATTR_SW_WAR
	.align		4
.L_48:
        /*0070*/ 	.byte	0x04, 0x36
        /*0072*/ 	.short	(.L_50 - .L_49)
.L_49:
        /*0074*/ 	.word	0x00000008
.L_50:


//--------------------- .nv.callgraph             --------------------------
	.section	.nv.callgraph,"",@"SHT_CUDA_CALLGRAPH"
	.align	4
	.sectionentsize	8
	.align		4
        /*0000*/ 	.word	0x00000000
	.align		4
        /*0004*/ 	.word	0xffffffff
	.align		4
        /*0008*/ 	.word	0x00000000
	.align		4
        /*000c*/ 	.word	0xfffffffe
	.align		4
        /*0010*/ 	.word	0x00000000
	.align		4
        /*0014*/ 	.word	0xfffffffd
	.align		4
        /*0018*/ 	.word	0x00000000
	.align		4
        /*001c*/ 	.word	0xfffffffc


//--------------------- .nv.constant3             --------------------------
	.section	.nv.constant3,"a",@progbits
	.align	4
.nv.constant3:
	.type		uint8Max,@object
	.size		uint8Max,(uint8MaxRec1 - uint8Max)
uint8Max:
	.zero		4
	.type		uint8MaxRec1,@object
	.size		uint8MaxRec1,(uint8MaxRec2 - uint8MaxRec1)
uint8MaxRec1:
	.zero		4
	.type		uint8MaxRec2,@object
	.size		uint8MaxRec2,(.L_2 - uint8MaxRec2)
uint8MaxRec2:
	.zero		4
.L_2:


//--------------------- .text._Z10overKernelPhS_S_f --------------------------
	.section	.text._Z10overKernelPhS_S_f,"ax",@progbits
	.align	128
        .global         _Z10overKernelPhS_S_f
        .type           _Z10overKernelPhS_S_f,@function
        .size           _Z10overKernelPhS_S_f,(.L_x_15 - _Z10overKernelPhS_S_f)
        .other          _Z10overKernelPhS_S_f,@"STO_CUDA_ENTRY STV_DEFAULT"
_Z10overKernelPhS_S_f:
.text._Z10overKernelPhS_S_f:
[----:B------:R-:W-:Y:S01]  /*0000*/  LDC R1, c[0x0][0x37c] ;  /* 0x0000df00ff017b82 */ /* 0x000fe20000000800 */
[----:B------:R-:W0:Y:S07]  /*0010*/  S2R R3, SR_TID.X ;  /* 0x0000000000037919 */ /* 0x000e2e0000002100 */
[----:B------:R-:W0:Y:S01]  /*0020*/  S2UR UR6, SR_CTAID.X ;  /* 0x00000000000679c3 */ /* 0x000e220000002500 */
[----:B------:R-:W1:Y:S01]  /*0030*/  LDCU.64 UR12, c[0x0][0x390] ;  /* 0x00007200ff0c77ac */ /* 0x000e620008000a00 */
[----:B------:R-:W2:Y:S06]  /*0040*/  LDCU.128 UR8, c[0x0][0x380] ;  /* 0x00007000ff0877ac */ /* 0x000eac0008000c00 */
[----:B------:R-:W0:Y:S01]  /*0050*/  LDC R0, c[0x0][0x360] ;  /* 0x0000d800ff007b82 */ /* 0x000e220000000800 */
[----:B------:R-:W3:Y:S01]  /*0060*/  LDCU.64 UR4, c[0x0][0x358] ;  /* 0x00006b00ff0477ac */ /* 0x000ee20008000a00 */
[----:B0-----:R-:W-:Y:S01]  /*0070*/  IMAD R0, R0, UR6, R3 ;  /* 0x0000000600007c24 */ /* 0x001fe2000f8e0203 */
[----:B------:R-:W0:Y:S03]  /*0080*/  LDCU UR6, c[0x0][0x398] ;  /* 0x00007300ff0677ac */ /* 0x000e260008000800 */
[C---:B------:R-:W-:Y:S01]  /*0090*/  IMAD.SHL.U32 R4, R0.reuse, 0x4, RZ ;  /* 0x0000000400047824 */ /* 0x040fe200078e00ff */
[----:B-1----:R-:W-:-:S04]  /*00a0*/  IADD3 R10, P0, PT, R0, UR12, RZ ;  /* 0x0000000c000a7c10 */ /* 0x002fc8000ff1e0ff */
[----:B------:R-:W-:Y:S02]  /*00b0*/  LEA.HI.X.SX32 R11, R0, UR13, 0x1, P0 ;  /* 0x0000000d000b7c11 */ /* 0x000fe400080f0eff */
[C---:B--2---:R-:W-:Y:S02]  /*00c0*/  IADD3 R8, P0, PT, R4.reuse, UR8, RZ ;  /* 0x0000000804087c10 */ /* 0x044fe4000ff1e0ff */
[----:B------:R-:W-:Y:S01]  /*00d0*/  SHF.R.S32.HI R0, RZ, 0x1f, R4 ;  /* 0x0000001fff007819 */ /* 0x000fe20000011404 */
[----:B---3--:R-:W2:Y:S01]  /*00e0*/  LDG.E.U8 R10, desc[UR4][R10.64] ;  /* 0x000000040a0a7981 */ /* 0x008ea2000c1e1100 */
[----:B------:R-:W-:Y:S02]  /*00f0*/  IADD3 R4, P1, PT, R4, UR10, RZ ;  /* 0x0000000a04047c10 */ /* 0x000fe4000ff3e0ff */
[C---:B------:R-:W-:Y:S01]  /*0100*/  IADD3.X R9, PT, PT, R0.reuse, UR9, RZ, P0, !PT ;  /* 0x0000000900097c10 */ /* 0x040fe200087fe4ff */
[----:B------:R-:W1:Y:S01]  /*0110*/  LDCU.64 UR8, c[0x3][URZ] ;  /* 0x00c00000ff0877ac */ /* 0x000e620008000a00 */
[----:B------:R-:W-:-:S03]  /*0120*/  IADD3.X R5, PT, PT, R0, UR11, RZ, P1, !PT ;  /* 0x0000000b00057c10 */ /* 0x000fc60008ffe4ff */
[----:B------:R-:W3:Y:S04]  /*0130*/  LDG.E.U8 R0, desc[UR4][R8.64+0x3] ;  /* 0x0000030408007981 */ /* 0x000ee8000c1e1100 */
[----:B------:R-:W4:Y:S04]  /*0140*/  LDG.E.U8 R3, desc[UR4][R4.64+0x3] ;  /* 0x0000030404037981 */ /* 0x000f28000c1e1100 */
[----:B------:R-:W5:Y:S04]  /*0150*/  LDG.E.U8 R7, desc[UR4][R8.64] ;  /* 0x0000000408077981 */ /* 0x000f68000c1e1100 */
[----:B------:R-:W5:Y:S04]  /*0160*/  LDG.E.U8 R12, desc[UR4][R8.64+0x1] ;  /* 0x00000104080c7981 */ /* 0x000f68000c1e1100 */
[----:B------:R4:W5:Y:S04]  /*0170*/  LDG.E.U8 R13, desc[UR4][R8.64+0x2] ;  /* 0x00000204080d7981 */ /* 0x000968000c1e1100 */
[----:B------:R-:W5:Y:S04]  /*0180*/  LDG.E.U8 R14, desc[UR4][R4.64] ;  /* 0x00000004040e7981 */ /* 0x000f68000c1e1100 */
[----:B------:R-:W5:Y:S04]  /*0190*/  LDG.E.U8 R6, desc[UR4][R4.64+0x1] ;  /* 0x0000010404067981 */ /* 0x000f68000c1e1100 */
[----:B------:R-:W5:Y:S01]  /*01a0*/  LDG.E.U8 R2, desc[UR4][R4.64+0x2] ;  /* 0x0000020404027981 */ /* 0x000f62000c1e1100 */
[----:B------:R-:W-:Y:S01]  /*01b0*/  BSSY.RECONVERGENT B0, `(.L_x_0) ;  /* 0x000001b000007945 */ /* 0x000fe20003800200 */
[----:B--2---:R-:W-:-:S05]  /*01c0*/  I2FP.F32.U32 R10, R10 ;  /* 0x0000000a000a7245 */ /* 0x004fca0000201000 */
[----:B0-----:R-:W-:Y:S01]  /*01d0*/  FMUL R10, R10, UR6 ;  /* 0x000000060a0a7c20 */ /* 0x001fe20008400000 */
[----:B---3--:R-:W-:-:S03]  /*01e0*/  I2FP.F32.U32 R0, R0 ;  /* 0x0000000000007245 */ /* 0x008fc60000201000 */
[----:B-1----:R-:W-:Y:S01]  /*01f0*/  FMUL R11, R10, UR9 ;  /* 0x000000090a0b7c20 */ /* 0x002fe20008400000 */
[----:B----4-:R-:W-:-:S03]  /*0200*/  I2FP.F32.U32 R3, R3 ;  /* 0x0000000300037245 */ /* 0x010fc60000201000 */
[----:B------:R-:W-:Y:S02]  /*0210*/  FMUL R0, R0, R11 ;  /* 0x0000000b00007220 */ /* 0x000fe40000400000 */
[----:B------:R-:W-:-:S04]  /*0220*/  FADD R9, -R3, UR8 ;  /* 0x0000000803097e21 */ /* 0x000fc80008000100 */
[----:B------:R-:W-:-:S04]  /*0230*/  FMUL R8, R0, R9 ;  /* 0x0000000900087220 */ /* 0x000fc80000400000 */
[----:B------:R-:W-:-:S04]  /*0240*/  FFMA R3, R8, UR9, R3 ;  /* 0x0000000908037c23 */ /* 0x000fc80008000003 */
[----:B------:R-:W0:Y:S08]  /*0250*/  MUFU.RCP R8, R3 ;  /* 0x0000000300087308 */ /* 0x000e300000001000 */
[----:B------:R-:W1:Y:S01]  /*0260*/  FCHK P0, R0, R3 ;  /* 0x0000000300007302 */ /* 0x000e620000000000 */
[----:B0-----:R-:W-:-:S04]  /*0270*/  FFMA R9, -R3, R8, 1 ;  /* 0x3f80000003097423 */ /* 0x001fc80000000108 */
[----:B------:R-:W-:-:S04]  /*0280*/  FFMA R9, R8, R9, R8 ;  /* 0x0000000908097223 */ /* 0x000fc80000000008 */
[----:B------:R-:W-:-:S04]  /*0290*/  FFMA R8, R0, R9, RZ ;  /* 0x0000000900087223 */ /* 0x000fc800000000ff */
[----:B------:R-:W-:Y:S01]  /*02a0*/  FFMA R10, -R3, R8, R0 ;  /* 0x00000008030a7223 */ /* 0x000fe20000000100 */
[----:B-----5:R-:W-:-:S03]  /*02b0*/  I2FP.F32.U32 R11, R14 ;  /* 0x0000000e000b7245 */ /* 0x020fc60000201000 */
[----:B------:R-:W-:Y:S01]  /*02c0*/  FFMA R16, R9, R10, R8 ;  /* 0x0000000a09107223 */ /* 0x000fe20000000008 */
[----:B------:R-:W-:Y:S02]  /*02d0*/  I2FP.F32.U32 R10, R7 ;  /* 0x00000007000a7245 */ /* 0x000fe40000201000 */
[----:B------:R-:W-:Y:S02]  /*02e0*/  I2FP.F32.U32 R8, R12 ;  /* 0x0000000c00087245 */ /* 0x000fe40000201000 */
[----:B------:R-:W-:Y:S02]  /*02f0*/  I2FP.F32.U32 R7, R13 ;  /* 0x0000000d00077245 */ /* 0x000fe40000201000 */
[----:B------:R-:W-:Y:S02]  /*0300*/  I2FP.F32.U32 R9, R6 ;  /* 0x0000000600097245 */ /* 0x000fe40000201000 */
[----:B------:R-:W-:Y:S01]  /*0310*/  I2FP.F32.U32 R2, R2 ;  /* 0x0000000200027245 */ /* 0x000fe20000201000 */
[----:B-1----:R-:W-:Y:S06]  /*0320*/  @!P0 BRA `(.L_x_1) ;  /* 0x00000000000c8947 */ /* 0x002fec0003800000 */
[----:B------:R-:W-:-:S07]  /*0330*/  MOV R6, 0x350 ;  /* 0x0000035000067802 */ /* 0x000fce0000000f00 */
[----:B------:R-:W-:Y:S05]  /*0340*/  CALL.REL.NOINC `($__internal_0_$__cuda_sm3x_div_rn_noftz_f32_slowpath) ;  /* 0x0000000000447944 */ /* 0x000fea0003c00000 */
[----:B------:R-:W-:-:S07]  /*0350*/  IMAD.MOV.U32 R16, RZ, RZ, R0 ;  /* 0x000000ffff107224 */ /* 0x000fce00078e0000 */
.L_x_1:
[----:B------:R-:W-:Y:S05]  /*0360*/  BSYNC.RECONVERGENT B0 ;  /* 0x0000000000007941 */ /* 0x000fea0003800200 */
.L_x_0:
[--C-:B------:R-:W-:Y:S01]  /*0370*/  FADD R7, R7, -R2.reuse ;  /* 0x8000000207077221 */ /* 0x100fe20000000000 */
[----:B------:R-:W-:Y:S01]  /*0380*/  FADD R10, R10, -R11 ;  /* 0x8000000b0a0a7221 */ /* 0x000fe20000000000 */
[----:B------:R-:W-:Y:S01]  /*0390*/  FADD R8, R8, -R9 ;  /* 0x8000000908087221 */ /* 0x000fe20000000000 */
[----:B------:R-:W0:Y:S01]  /*03a0*/  F2I.U32.TRUNC.NTZ R3, R3 ;  /* 0x0000000300037305 */ /* 0x000e22000020f000 */
[-C--:B------:R-:W-:Y:S01]  /*03b0*/  FFMA R7, R7, R16.reuse, R2 ;  /* 0x0000001007077223 */ /* 0x080fe20000000002 */
[-C--:B------:R-:W-:Y:S01]  /*03c0*/  FFMA R10, R10, R16.reuse, R11 ;  /* 0x000000100a0a7223 */ /* 0x080fe2000000000b */
[----:B------:R-:W-:-:S05]  /*03d0*/  FFMA R8, R8, R16, R9 ;  /* 0x0000001008087223 */ /* 0x000fca0000000009 */
[----:B------:R-:W1:Y:S01]  /*03e0*/  F2I.U32.TRUNC.NTZ R11, R10 ;  /* 0x0000000a000b7305 */ /* 0x000e62000020f000 */
[----:B0-----:R-:W-:Y:S07]  /*03f0*/  STG.E.U8 desc[UR4][R4.64+0x3], R3 ;  /* 0x0000030304007986 */ /* 0x001fee000c101104 */
[----:B------:R-:W0:Y:S01]  /*0400*/  F2I.U32.TRUNC.NTZ R9, R8 ;  /* 0x0000000800097305 */ /* 0x000e22000020f000 */
[----:B-1----:R-:W-:Y:S07]  /*0410*/  STG.E.U8 desc[UR4][R4.64], R11 ;  /* 0x0000000b04007986 */ /* 0x002fee000c101104 */
[----:B------:R-:W1:Y:S01]  /*0420*/  F2I.U32.TRUNC.NTZ R7, R7 ;  /* 0x0000000700077305 */ /* 0x000e62000020f000 */
[----:B0-----:R-:W-:Y:S04]  /*0430*/  STG.E.U8 desc[UR4][R4.64+0x1], R9 ;  /* 0x0000010904007986 */ /* 0x001fe8000c101104 */
[----:B-1----:R-:W-:Y:S01]  /*0440*/  STG.E.U8 desc[UR4][R4.64+0x2], R7 ;  /* 0x0000020704007986 */ /* 0x002fe2000c101104 */
[----:B------:R-:W-:Y:S05]  /*0450*/  EXIT ;  /* 0x000000000000794d */ /* 0x000fea0003800000 */
        .weak           $__internal_0_$__cuda_sm3x_div_rn_noftz_f32_slowpath
        .type           $__internal_0_$__cuda_sm3x_div_rn_noftz_f32_slowpath,@function
        .size           $__internal_0_$__cuda_sm3x_div_rn_noftz_f32_slowpath,(.L_x_15 - $__internal_0_$__cuda_sm3x_div_rn_noftz_f32_slowpath)
$__internal_0_$__cuda_sm3x_div_rn_noftz_f32_slowpath:
[--C-:B------:R-:W-:Y:S01]  /*0460*/  SHF.R.U32.HI R12, RZ, 0x17, R3.reuse ;  /* 0x00000017ff0c7819 */ /* 0x100fe20000011603 */
[----:B------:R-:W-:Y:S01]  /*0470*/  BSSY.RECONVERGENT B1, `(.L_x_2) ;  /* 0x0000064000017945 */ /* 0x000fe20003800200 */
[--C-:B------:R-:W-:Y:S01]  /*0480*/  SHF.R.U32.HI R13, RZ, 0x17, R0.reuse ;  /* 0x00000017ff0d7819 */ /* 0x100fe20000011600 */
[----:B------:R-:W-:Y:S01]  /*0490*/  IMAD.MOV.U32 R15, RZ, RZ, R0 ;  /* 0x000000ffff0f7224 */ /* 0x000fe200078e0000 */
[----:B------:R-:W-:Y:S01]  /*04a0*/  LOP3.LUT R12, R12, 0xff, RZ, 0xc0, !PT ;  /* 0x000000ff0c0c7812 */ /* 0x000fe200078ec0ff */
[----:B------:R-:W-:Y:S01]  /*04b0*/  IMAD.MOV.U32 R16, RZ, RZ, R3 ;  /* 0x000000ffff107224 */ /* 0x000fe200078e0003 */
[----:B------:R-:W-:-:S03]  /*04c0*/  LOP3.LUT R14, R13, 0xff, RZ, 0xc0, !PT ;  /* 0x000000ff0d0e7812 */ /* 0x000fc600078ec0ff */
[----:B------:R-:W-:Y:S02]  /*04d0*/  VIADD R18, R12, 0xffffffff ;  /* 0xffffffff0c127836 */ /* 0x000fe40000000000 */
[----:B------:R-:W-:-:S03]  /*04e0*/  VIADD R17, R14, 0xffffffff ;  /* 0xffffffff0e117836 */ /* 0x000fc60000000000 */
[----:B------:R-:W-:-:S04]  /*04f0*/  ISETP.GT.U32.AND P0, PT, R18, 0xfd, PT ;  /* 0x000000fd1200780c */ /* 0x000fc80003f04070 */
[----:B------:R-:W-:-:S13]  /*0500*/  ISETP.GT.U32.OR P0, PT, R17, 0xfd, P0 ;  /* 0x000000fd1100780c */ /* 0x000fda0000704470 */
[----:B------:R-:W-:Y:S01]  /*0510*/  @!P0 IMAD.MOV.U32 R13, RZ, RZ, RZ ;  /* 0x000000ffff0d8224 */ /* 0x000fe200078e00ff */
[----:B------:R-:W-:Y:S06]  /*0520*/  @!P0 BRA `(.L_x_3) ;  /* 0x00000000005c8947 */ /* 0x000fec0003800000 */
[----:B------:R-:W-:Y:S02]  /*0530*/  FSETP.GTU.FTZ.AND P1, PT, |R3|, +INF , PT ;  /* 0x7f8000000300780b */ /* 0x000fe40003f3c200 */
[----:B------:R-:W-:-:S04]  /*0540*/  FSETP.GTU.FTZ.AND P0, PT, |R0|, +INF , PT ;  /* 0x7f8000000000780b */ /* 0x000fc80003f1c200 */
[----:B------:R-:W-:-:S13]  /*0550*/  PLOP3.LUT P0, PT, P0, P1, PT, 0xf8, 0x8f ;  /* 0x00000000008f781c */ /* 0x000fda0000703f70 */
[----:B------:R-:W-:Y:S05]  /*0560*/  @P0 BRA `(.L_x_4) ;  /* 0x00000004004c0947 */ /* 0x000fea0003800000 */
[----:B------:R-:W-:-:S13]  /*0570*/  LOP3.LUT P0, RZ, R16, 0x7fffffff, R15, 0xc8, !PT ;  /* 0x7fffffff10ff7812 */ /* 0x000fda000780c80f */
[----:B------:R-:W-:Y:S05]  /*0580*/  @!P0 BRA `(.L_x_5) ;  /* 0x00000004003c8947 */ /* 0x000fea0003800000 */
[C---:B------:R-:W-:Y:S02]  /*0590*/  FSETP.NEU.FTZ.AND P2, PT, |R0|.reuse, +INF , PT ;  /* 0x7f8000000000780b */ /* 0x040fe40003f5d200 */
[----:B------:R-:W-:Y:S02]  /*05a0*/  FSETP.NEU.FTZ.AND P1, PT, |R3|, +INF , PT ;  /* 0x7f8000000300780b */ /* 0x000fe40003f3d200 */
[----:B------:R-:W-:-:S11]  /*05b0*/  FSETP.NEU.FTZ.AND P0, PT, |R0|, +INF , PT ;  /* 0x7f8000000000780b */ /* 0x000fd60003f1d200 */
[----:B------:R-:W-:Y:S05]  /*05c0*/  @!P1 BRA !P2, `(.L_x_5) ;  /* 0x00000004002c9947 */ /* 0x000fea0005000000 */
[----:B------:R-:W-:-:S04]  /*05d0*/  LOP3.LUT P2, RZ, R15, 0x7fffffff, RZ, 0xc0, !PT ;  /* 0x7fffffff0fff7812 */ /* 0x000fc8000784c0ff */
[----:B------:R-:W-:-:S13]  /*05e0*/  PLOP3.LUT P1, PT, P1, P2, PT, 0x2f, 0xf2 ;  /* 0x0000000000f2781c */ /* 0x000fda0000f24577 */
[----:B------:R-:W-:Y:S05]  /*05f0*/  @P1 BRA `(.L_x_6) ;  /* 0x0000000400181947 */ /* 0x000fea0003800000 */
[----:B------:R-:W-:-:S04]  /*0600*/  LOP3.LUT P1, RZ, R16, 0x7fffffff, RZ, 0xc0, !PT ;  /* 0x7fffffff10ff7812 */ /* 0x000fc8000782c0ff */
[----:B------:R-:W-:-:S13]  /*0610*/  PLOP3.LUT P0, PT, P0, P1, PT, 0x2f, 0xf2 ;  /* 0x0000000000f2781c */ /* 0x000fda0000702577 */
[----:B------:R-:W-:Y:S05]  /*0620*/  @P0 BRA `(.L_x_7) ;  /* 0x0000000400000947 */ /* 0x000fea0003800000 */
[----:B------:R-:W-:Y:S02]  /*0630*/  ISETP.GE.AND P0, PT, R17, RZ, PT ;  /* 0x000000ff1100720c */ /* 0x000fe40003f06270 */
[----:B------:R-:W-:-:S11]  /*0640*/  ISETP.GE.AND P1, PT, R18, RZ, PT ;  /* 0x000000ff1200720c */ /* 0x000fd60003f26270 */
[----:B------:R-:W-:Y:S02]  /*0650*/  @P0 IMAD.MOV.U32 R13, RZ, RZ, RZ ;  /* 0x000000ffff0d0224 */ /* 0x000fe400078e00ff */
[----:B------:R-:W-:Y:S01]  /*0660*/  @!P0 FFMA R15, R0, 1.84467440737095516160e+19, RZ ;  /* 0x5f800000000f8823 */ /* 0x000fe200000000ff */
[----:B------:R-:W-:Y:S02]  /*0670*/  @!P0 IMAD.MOV.U32 R13, RZ, RZ, -0x40 ;  /* 0xffffffc0ff0d8424 */ /* 0x000fe400078e00ff */
[----:B------:R-:W-:Y:S02]  /*0680*/  @!P1 FFMA R16, R3, 1.84467440737095516160e+19, RZ ;  /* 0x5f80000003109823 */ /* 0x000fe400000000ff */
[----:B------:R-:W-:-:S07]  /*0690*/  @!P1 VIADD R13, R13, 0x40 ;  /* 0x000000400d0d9836 */ /* 0x000fce0000000000 */
.L_x_3:
[----:B------:R-:W-:Y:S01]  /*06a0*/  LEA R17, R12, 0xc0800000, 0x17 ;  /* 0xc08000000c117811 */ /* 0x000fe200078eb8ff */
[----:B------:R-:W-:Y:S01]  /*06b0*/  VIADD R14, R14, 0xffffff81 ;  /* 0xffffff810e0e7836 */ /* 0x000fe20000000000 */
[----:B------:R-:W-:Y:S03]  /*06c0*/  BSSY.RECONVERGENT B2, `(.L_x_8) ;  /* 0x0000035000027945 */ /* 0x000fe60003800200 */
[----:B------:R-:W-:Y:S02]  /*06d0*/  IMAD.IADD R17, R16, 0x1, -R17 ;  /* 0x0000000110117824 */ /* 0x000fe400078e0a11 */
[C---:B------:R-:W-:Y:S01]  /*06e0*/  IMAD R0, R14.reuse, -0x800000, R15 ;  /* 0xff8000000e007824 */ /* 0x040fe200078e020f */
[----:B------:R-:W-:Y:S01]  /*06f0*/  IADD3 R14, PT, PT, R14, 0x7f, -R12 ;  /* 0x0000007f0e0e7810 */ /* 0x000fe20007ffe80c */
[----:B------:R-:W0:Y:S01]  /*0700*/  MUFU.RCP R16, R17 ;  /* 0x0000001100107308 */ /* 0x000e220000001000 */
[----:B------:R-:W-:-:S03]  /*0710*/  FADD.FTZ R19, -R17, -RZ ;  /* 0x800000ff11137221 */ /* 0x000fc60000010100 */
[----:B------:R-:W-:Y:S02]  /*0720*/  IMAD.IADD R13, R14, 0x1, R13 ;  /* 0x000000010e0d7824 */ /* 0x000fe400078e020d */
[----:B0-----:R-:W-:-:S04]  /*0730*/  FFMA R21, R16, R19, 1 ;  /* 0x3f80000010157423 */ /* 0x001fc80000000013 */
[----:B------:R-:W-:-:S04]  /*0740*/  FFMA R15, R16, R21, R16 ;  /* 0x00000015100f7223 */ /* 0x000fc80000000010 */
[----:B------:R-:W-:-:S04]  /*0750*/  FFMA R16, R0, R15, RZ ;  /* 0x0000000f00107223 */ /* 0x000fc800000000ff */
[----:B------:R-:W-:-:S04]  /*0760*/  FFMA R18, R19, R16, R0 ;  /* 0x0000001013127223 */ /* 0x000fc80000000000 */
[----:B------:R-:W-:-:S04]  /*0770*/  FFMA R18, R15, R18, R16 ;  /* 0x000000120f127223 */ /* 0x000fc80000000010 */
[----:B------:R-:W-:-:S04]  /*0780*/  FFMA R19, R19, R18, R0 ;  /* 0x0000001213137223 */ /* 0x000fc80000000000 */
[----:B------:R-:W-:-:S05]  /*0790*/  FFMA R0, R15, R19, R18 ;  /* 0x000000130f007223 */ /* 0x000fca0000000012 */
[----:B------:R-:W-:-:S04]  /*07a0*/  SHF.R.U32.HI R12, RZ, 0x17, R0 ;  /* 0x00000017ff0c7819 */ /* 0x000fc80000011600 */
[----:B------:R-:W-:-:S05]  /*07b0*/  LOP3.LUT R12, R12, 0xff, RZ, 0xc0, !PT ;  /* 0x000000ff0c0c7812 */ /* 0x000fca00078ec0ff */
[----:B------:R-:W-:-:S04]  /*07c0*/  IMAD.IADD R16, R12, 0x1, R13 ;  /* 0x000000010c107824 */ /* 0x000fc800078e020d */
[----:B------:R-:W-:-:S05]  /*07d0*/  VIADD R12, R16, 0xffffffff ;  /* 0xffffffff100c7836 */ /* 0x000fca0000000000 */
[----:B------:R-:W-:-:S13]  /*07e0*/  ISETP.GE.U32.AND P0, PT, R12, 0xfe, PT ;  /* 0x000000fe0c00780c */ /* 0x000fda0003f06070 */
[----:B------:R-:W-:Y:S05]  /*07f0*/  @!P0 BRA `(.L_x_9) ;  /* 0x0000000000808947 */ /* 0x000fea0003800000 */
[----:B------:R-:W-:-:S13]  /*0800*/  ISETP.GT.AND P0, PT, R16, 0xfe, PT ;  /* 0x000000fe1000780c */ /* 0x000fda0003f04270 */
[----:B------:R-:W-:Y:S05]  /*0810*/  @P0 BRA `(.L_x_10) ;  /* 0x00000000006c0947 */ /* 0x000fea0003800000 */
[----:B------:R-:W-:-:S13]  /*0820*/  ISETP.GE.AND P0, PT, R16, 0x1, PT ;  /* 0x000000011000780c */ /* 0x000fda0003f06270 */
[----:B------:R-:W-:Y:S05]  /*0830*/  @P0 BRA `(.L_x_11) ;  /* 0x0000000000740947 */ /* 0x000fea0003800000 */
[----:B------:R-:W-:Y:S02]  /*0840*/  ISETP.GE.AND P0, PT, R16, -0x18, PT ;  /* 0xffffffe81000780c */ /* 0x000fe40003f06270 */
[----:B------:R-:W-:-:S11]  /*0850*/  LOP3.LUT R0, R0, 0x80000000, RZ, 0xc0, !PT ;  /* 0x8000000000007812 */ /* 0x000fd600078ec0ff */
[----:B------:R-:W-:Y:S05]  /*0860*/  @!P0 BRA `(.L_x_11) ;  /* 0x0000000000688947 */ /* 0x000fea0003800000 */
[CC--:B------:R-:W-:Y:S01]  /*0870*/  FFMA.RZ R12, R15.reuse, R19.reuse, R18 ;  /* 0x000000130f0c7223 */ /* 0x0c0fe2000000c012 */
[C---:B------:R-:W-:Y:S01]  /*0880*/  VIADD R14, R16.reuse, 0x20 ;  /* 0x00000020100e7836 */ /* 0x040fe20000000000 */
[C---:B------:R-:W-:Y:S02]  /*0890*/  ISETP.NE.AND P2, PT, R16.reuse, RZ, PT ;  /* 0x000000ff1000720c */ /* 0x040fe40003f45270 */
[----:B------:R-:W-:Y:S01]  /*08a0*/  ISETP.NE.AND P1, PT, R16, RZ, PT ;  /* 0x000000ff1000720c */ /* 0x000fe20003f25270 */
[----:B------:R-:W-:Y:S01]  /*08b0*/  IMAD.MOV R16, RZ, RZ, -R16 ;  /* 0x000000ffff107224 */ /* 0x000fe200078e0a10 */
[----:B------:R-:W-:Y:S01]  /*08c0*/  LOP3.LUT R13, R12, 0x7fffff, RZ, 0xc0, !PT ;  /* 0x007fffff0c0d7812 */ /* 0x000fe200078ec0ff */
[CCC-:B------:R-:W-:Y:S01]  /*08d0*/  FFMA.RP R12, R15.reuse, R19.reuse, R18.reuse ;  /* 0x000000130f0c7223 */ /* 0x1c0fe20000008012 */
[----:B------:R-:W-:Y:S02]  /*08e0*/  FFMA.RM R15, R15, R19, R18 ;  /* 0x000000130f0f7223 */ /* 0x000fe40000004012 */
[----:B------:R-:W-:-:S03]  /*08f0*/  LOP3.LUT R13, R13, 0x800000, RZ, 0xfc, !PT ;  /* 0x008000000d0d7812 */ /* 0x000fc600078efcff */
[----:B------:R-:W-:Y:S02]  /*0900*/  FSETP.NEU.FTZ.AND P0, PT, R12, R15, PT ;  /* 0x0000000f0c00720b */ /* 0x000fe40003f1d000 */
[----:B------:R-:W-:Y:S02]  /*0910*/  SHF.L.U32 R14, R13, R14, RZ ;  /* 0x0000000e0d0e7219 */ /* 0x000fe400000006ff */
[----:B------:R-:W-:Y:S02]  /*0920*/  SEL R12, R16, RZ, P2 ;  /* 0x000000ff100c7207 */ /* 0x000fe40001000000 */
[----:B------:R-:W-:Y:S02]  /*0930*/  ISETP.NE.AND P1, PT, R14, RZ, P1 ;  /* 0x000000ff0e00720c */ /* 0x000fe40000f25270 */
[----:B------:R-:W-:Y:S02]  /*0940*/  SHF.R.U32.HI R12, RZ, R12, R13 ;  /* 0x0000000cff0c7219 */ /* 0x000fe4000001160d */
[----:B------:R-:W-:-:S02]  /*0950*/  PLOP3.LUT P0, PT, P0, P1, PT, 0xf8, 0x8f ;  /* 0x00000000008f781c */ /* 0x000fc40000703f70 */
[----:B------:R-:W-:Y:S02]  /*0960*/  SHF.R.U32.HI R14, RZ, 0x1, R12 ;  /* 0x00000001ff0e7819 */ /* 0x000fe4000001160c */
[----:B------:R-:W-:-:S04]  /*0970*/  SEL R13, RZ, 0x1, !P0 ;  /* 0x00000001ff0d7807 */ /* 0x000fc80004000000 */
[----:B------:R-:W-:-:S04]  /*0980*/  LOP3.LUT R13, R13, 0x1, R14, 0xf8, !PT ;  /* 0x000000010d0d7812 */ /* 0x000fc800078ef80e */
[----:B------:R-:W-:-:S05]  /*0990*/  LOP3.LUT R13, R13, R12, RZ, 0xc0, !PT ;  /* 0x0000000c0d0d7212 */ /* 0x000fca00078ec0ff */
[----:B------:R-:W-:-:S05]  /*09a0*/  IMAD.IADD R13, R14, 0x1, R13 ;  /* 0x000000010e0d7824 */ /* 0x000fca00078e020d */
[----:B------:R-:W-:Y:S01]  /*09b0*/  LOP3.LUT R0, R13, R0, RZ, 0xfc, !PT ;  /* 0x000000000d007212 */ /* 0x000fe200078efcff */
[----:B------:R-:W-:Y:S06]  /*09c0*/  BRA `(.L_x_11) ;  /* 0x0000000000107947 */ /* 0x000fec0003800000 */
.L_x_10:
[----:B------:R-:W-:-:S04]  /*09d0*/  LOP3.LUT R0, R0, 0x80000000, RZ, 0xc0, !PT ;  /* 0x8000000000007812 */ /* 0x000fc800078ec0ff */
[----:B------:R-:W-:Y:S01]  /*09e0*/  LOP3.LUT R0, R0, 0x7f800000, RZ, 0xfc, !PT ;  /* 0x7f80000000007812 */ /* 0x000fe200078efcff */
[----:B------:R-:W-:Y:S06]  /*09f0*/  BRA `(.L_x_11) ;  /* 0x0000000000047947 */ /* 0x000fec0003800000 */
.L_x_9:
[----:B------:R-:W-:-:S07]  /*0a00*/  IMAD R0, R13, 0x800000, R0 ;  /* 0x008000000d007824 */ /* 0x000fce00078e0200 */
.L_x_11:
[----:B------:R-:W-:Y:S05]  /*0a10*/  BSYNC.RECONVERGENT B2 ;  /* 0x0000000000027941 */ /* 0x000fea0003800200 */
.L_x_8:
[----:B------:R-:W-:Y:S05]  /*0a20*/  BRA `(.L_x_12) ;  /* 0x0000000000207947 */ /* 0x000fea0003800000 */
.L_x_7:
[----:B------:R-:W-:-:S04]  /*0a30*/  LOP3.LUT R0, R16, 0x80000000, R15, 0x48, !PT ;  /* 0x8000000010007812 */ /* 0x000fc800078e480f */
[----:B------:R-:W-:Y:S01]  /*0a40*/  LOP3.LUT R0, R0, 0x7f800000, RZ, 0xfc, !PT ;  /* 0x7f80000000007812 */ /* 0x000fe200078efcff */
[----:B------:R-:W-:Y:S06]  /*0a50*/  BRA `(.L_x_12) ;  /* 0x0000000000147947 */ /* 0x000fec0003800000 */
.L_x_6:
[----:B------:R-:W-:Y:S01]  /*0a60*/  LOP3.LUT R0, R16, 0x80000000, R15, 0x48, !PT ;  /* 0x8000000010007812 */ /* 0x000fe200078e480f */
[----:B------:R-:W-:Y:S06]  /*0a70*/  BRA `(.L_x_12) ;  /* 0x00000000000c7947 */ /* 0x000fec0003800000 */
.L_x_5:
[----:B------:R-:W0:Y:S01]  /*0a80*/  MUFU.RSQ R0, -QNAN ;  /* 0xffc0000000007908 */ /* 0x000e220000001400 */
[----:B------:R-:W-:Y:S05]  /*0a90*/  BRA `(.L_x_12) ;  /* 0x0000000000047947 */ /* 0x000fea0003800000 */
.L_x_4:
[----:B------:R-:W-:-:S07]  /*0aa0*/  FADD.FTZ R0, R0, R3 ;  /* 0x0000000300007221 */ /* 0x000fce0000010000 */
.L_x_12:
[----:B------:R-:W-:Y:S05]  /*0ab0*/  BSYNC.RECONVERGENT B1 ;  /* 0x0000000000017941 */ /* 0x000fea0003800200 */
.L_x_2:
[----:B------:R-:W-:Y:S02]  /*0ac0*/  IMAD.MOV.U32 R12, RZ, RZ, R6 ;  /* 0x000000ffff0c7224 */ /* 0x000fe400078e0006 */
[----:B------:R-:W-:-:S04]  /*0ad0*/  IMAD.MOV.U32 R13, RZ, RZ, 0x0 ;  /* 0x00000000ff0d7424 */ /* 0x000fc800078e00ff */
[----:B0-----:R-:W-:Y:S05]  /*0ae0*/  RET.REL.NODEC R12 `(_Z10overKernelPhS_S_f) ;  /* 0xfffffff40c447950 */ /* 0x001fea0003c3ffff */
.L_x_13:
[----:B------:R-:W-:-:S00]  /*0af0*/  BRA `(.L_x_13) ;  /* 0xfffffffc00fc7947 */ /* 0x000fc0000383ffff */
[----:B------:R-:W-:-:S00]  /*0b00*/  NOP ;  /* 0x0000000000007918 */ /* 0x000fc00000000000 */
[----:B------:R-:W-:-:S00]  /*0b10*/  NOP ;  /* 0x0000000000007918 */ /* 0x000fc00000000000 */
[----:B------:R-:W-:-:S00]  /*0b20*/  NOP ;  /* 0x0000000000007918 */ /* 0x000fc00000000000 */
[----:B------:R-:W-:-:S00]  /*0b30*/  NOP ;  /* 0x0000000000007918 */ /* 0x000fc00000000000 */
[----:B------:R-:W-:-:S00]  /*0b40*/  NOP ;  /* 0x0000000000007918 */ /* 0x000fc00000000000 */
[----:B------:R-:W-:-:S00]  /*0b50*/  NOP ;  /* 0x0000000000007918 */ /* 0x000fc00000000000 */
[----:B------:R-:W-:-:S00]  /*0b60*/  NOP ;  /* 0x0000000000007918 */ /* 0x000fc00000000000 */
[----:B------:R-:W-:-:S00]  /*0b70*/  NOP ;  /* 0x0000000000007918 */ /* 0x000fc00000000000 */
.L_x_15:


//--------------------- .text._Z11emptyKernelPhS_S_f --------------------------
	.section	.text._Z11emptyKernelPhS_S_f,"ax",@progbits
	.align	128
        .global         _Z11emptyKernelPhS_S_f
        .type           _Z11emptyKernelPhS_S_f,@function
        .size           _Z11emptyKernelPhS_S_f,(.L_x_17 - _Z11emptyKernelPhS_S_f)
        .other          _Z11emptyKernelPhS_S_f,@"STO_CUDA_ENTRY STV_DEFAULT"
_Z11emptyKernelPhS_S_f:
.text._Z11emptyKernelPhS_S_f:
[----:B------:R-:W-:Y:S01]  /*0000*/  LDC R1, c[0x0][0x37c] ;  /* 0x0000df00ff017b82 */ /* 0x000fe20000000800 */
[----:B------:R-:W-:Y:S05]  /*0010*/  EXIT ;  /* 0x000000000000794d */ /* 0x000fea0003800000 */
.L_x_14:
        /* <DEDUP_REMOVED lines=14> */
.L_x_17:


//--------------------- .nv.shared.reserved.0     --------------------------
	.section	.nv.shared.reserved.0,"aw",@nobits
	.weak		__nv_reservedSMEM_offset_0_alias
	.size		__nv_reservedSMEM_offset_0_alias, 0, 64
	.other		__nv_reservedSMEM_offset_0_alias,@"STO_CUDA_RESERVED_SHARED STV_DEFAULT"
__nv_reservedSMEM_offset_0_alias:
	.zero		0
	.zero		64


//--------------------- .nv.constant0._Z10overKernelPhS_S_f --------------------------
	.section	.nv.constant0._Z10overKernelPhS_S_f,"a",@progbits
	.sectionflags	@""
	.align	4
.nv.constant0._Z10overKernelPhS_S_f:
	.zero		924


//--------------------- .nv.constant0._Z11emptyKernelPhS_S_f --------------------------
	.section	.nv.constant0._Z11emptyKernelPhS_S_f,"a",@progbits
	.sectionflags	@""
	.align	4
.nv.constant0._Z11emptyKernelPhS_S_f:
	.zero		924


//--------------------- SYMBOLS --------------------------

	.type		.nv.reservedSmem.offset0,@object
	.size		.nv.reservedSmem.offset0,0x4
